	.headerflags	@"EF_CUDA_TEXMODE_UNIFIED EF_CUDA_64BIT_ADDRESS EF_CUDA_ACCELERATORS EF_CUDA_SM90 EF_CUDA_VIRTUAL_SM(EF_CUDA_SM90)"
	.elftype	@"ET_EXEC"


//--------------------- .nv.info                  --------------------------
	.section	.nv.info,"",@"SHT_CUDA_INFO"
	.align	4


	//----- nvinfo : EIATTR_REGCOUNT
	.align		4
        /*0000*/ 	.byte	0x04, 0x2f
        /*0002*/ 	.short	(.L_1 - .L_0)
	.align		4
.L_0:
        /*0004*/ 	.word	index@(triton_poi_fused_max_0)
        /*0008*/ 	.word	0x0000000c


	//----- nvinfo : EIATTR_MIN_STACK_SIZE
	.align		4
.L_1:
        /*000c*/ 	.byte	0x04, 0x12
        /*000e*/ 	.short	(.L_3 - .L_2)
	.align		4
.L_2:
        /*0010*/ 	.word	index@(triton_poi_fused_max_0)
        /*0014*/ 	.word	0x00000000


	//----- nvinfo : EIATTR_FRAME_SIZE
	.align		4
.L_3:
        /*0018*/ 	.byte	0x04, 0x11
        /*001a*/ 	.short	(.L_5 - .L_4)
	.align		4
.L_4:
        /*001c*/ 	.word	index@(triton_poi_fused_max_0)
        /*0020*/ 	.word	0x00000000


	//----- nvinfo : EIATTR_MIN_STACK_SIZE
	.align		4
.L_5:
        /*0024*/ 	.byte	0x04, 0x12
        /*0026*/ 	.short	(.L_7 - .L_6)
	.align		4
.L_6:
        /*0028*/ 	.word	index@(triton_poi_fused_max_0)
        /*002c*/ 	.word	0x00000000
.L_7:


//--------------------- .nv.info.triton_poi_fused_max_0 --------------------------
	.section	.nv.info.triton_poi_fused_max_0,"",@"SHT_CUDA_INFO"
	.sectionflags	@""
	.align	4


	//----- nvinfo : EIATTR_CUDA_API_VERSION
	.align		4
        /*0000*/ 	.byte	0x04, 0x37
        /*0002*/ 	.short	(.L_9 - .L_8)
.L_8:
        /*0004*/ 	.word	0x0000007c


	//----- nvinfo : EIATTR_KPARAM_INFO
	.align		4
.L_9:
        /*0008*/ 	.byte	0x04, 0x17
        /*000a*/ 	.short	(.L_11 - .L_10)
.L_10:
        /*000c*/ 	.word	0x00000000
        /*0010*/ 	.short	0x0002
        /*0012*/ 	.short	0x0010
        /*0014*/ 	.byte	0x00, 0xf0, 0x11, 0x00


	//----- nvinfo : EIATTR_KPARAM_INFO
	.align		4
.L_11:
        /*0018*/ 	.byte	0x04, 0x17
        /*001a*/ 	.short	(.L_13 - .L_12)
.L_12:
        /*001c*/ 	.word	0x00000000
        /*0020*/ 	.short	0x0001
        /*0022*/ 	.short	0x0008
        /*0024*/ 	.byte	0x00, 0xf4, 0x21, 0x00


	//----- nvinfo : EIATTR_KPARAM_INFO
	.align		4
.L_13:
        /*0028*/ 	.byte	0x04, 0x17
        /*002a*/ 	.short	(.L_15 - .L_14)
.L_14:
        /*002c*/ 	.word	0x00000000
        /*0030*/ 	.short	0x0000
        /*0032*/ 	.short	0x0000
        /*0034*/ 	.byte	0x00, 0xf4, 0x21, 0x00


	//----- nvinfo : EIATTR_SPARSE_MMA_MASK
	.align		4
.L_15:
        /*0038*/ 	.byte	0x03, 0x50
        /*003a*/ 	.short	0x0000


	//----- nvinfo : EIATTR_MAXREG_COUNT
	.align		4
        /*003c*/ 	.byte	0x03, 0x1b
        /*003e*/ 	.short	0x00ff


	//----- nvinfo : EIATTR_EXIT_INSTR_OFFSETS
	.align		4
        /*0040*/ 	.byte	0x04, 0x1c
        /*0042*/ 	.short	(.L_17 - .L_16)


	//   ....[0]....
.L_16:
        /*0044*/ 	.word	0x000002e0


	//   ....[1]....
        /*0048*/ 	.word	0x00000310


	//----- nvinfo : EIATTR_REQNTID
	.align		4
.L_17:
        /*004c*/ 	.byte	0x04, 0x10
        /*004e*/ 	.short	(.L_19 - .L_18)
.L_18:
        /*0050*/ 	.word	0x00000020
        /*0054*/ 	.word	0x00000001
        /*0058*/ 	.word	0x00000001


	//----- nvinfo : EIATTR_CBANK_PARAM_SIZE
	.align		4
.L_19:
        /*005c*/ 	.byte	0x03, 0x19
        /*005e*/ 	.short	0x0014


	//----- nvinfo : EIATTR_PARAM_CBANK
	.align		4
        /*0060*/ 	.byte	0x04, 0x0a
        /*0062*/ 	.short	(.L_21 - .L_20)
	.align		4
.L_20:
        /*0064*/ 	.word	index@(.nv.constant0.triton_poi_fused_max_0)
        /*0068*/ 	.short	0x0210
        /*006a*/ 	.short	0x0014


	//----- nvinfo : EIATTR_SW_WAR
	.align		4
.L_21:
        /*006c*/ 	.byte	0x04, 0x36
        /*006e*/ 	.short	(.L_23 - .L_22)
.L_22:
        /*0070*/ 	.word	0x00000008
.L_23:


//--------------------- .nv.callgraph             --------------------------
	.section	.nv.callgraph,"",@"SHT_CUDA_CALLGRAPH"
	.align	4
	.sectionentsize	8
	.align		4
        /*0000*/ 	.word	0x00000000
	.align		4
        /*0004*/ 	.word	0xffffffff
	.align		4
        /*0008*/ 	.word	0x00000000
	.align		4
        /*000c*/ 	.word	0xfffffffe
	.align		4
        /*0010*/ 	.word	0x00000000
	.align		4
        /*0014*/ 	.word	0xfffffffd
	.align		4
        /*0018*/ 	.word	0x00000000
	.align		4
        /*001c*/ 	.word	0xfffffffc


//--------------------- .text.triton_poi_fused_max_0 --------------------------
	.section	.text.triton_poi_fused_max_0,"ax",@progbits
	.align	128
        .global         triton_poi_fused_max_0
        .type           triton_poi_fused_max_0,@function
        .size           triton_poi_fused_max_0,(.L_x_1 - triton_poi_fused_max_0)
        .other          triton_poi_fused_max_0,@"STO_CUDA_ENTRY STV_DEFAULT"
triton_poi_fused_max_0:
.text.triton_poi_fused_max_0:
[----:B------:R-:W0:Y:S02]  /*0000*/  LDC R1, c[0x0][0x28] ;  /* 0x00000a00ff017b82 */ /* 0x000e240000000800 */
[----:B------:R-:W1:Y:S01]  /*0010*/  S2R R8, SR_TID.X ;  /* 0x0000000000087919 */ /* 0x000e620000002100 */
[----:B------:R-:W2:Y:S01]  /*0020*/  LDC.64 R2, c[0x0][0x210] ;  /* 0x00008400ff027b82 */ /* 0x000ea20000000a00 */
[----:B------:R-:W-:Y:S01]  /*0030*/  ULDC.64 UR4, c[0x0][0x208] ;  /* 0x0000820000047ab9 */ /* 0x000fe20000000a00 */
[----:B------:R-:W3:Y:S01]  /*0040*/  S2R R5, SR_CTAID.X ;  /* 0x0000000000057919 */ /* 0x000ee20000002500 */
[----:B-1----:R-:W-:-:S05]  /*0050*/  LOP3.LUT R0, R8, 0xf, RZ, 0xc0, !PT ;  /* 0x0000000f08007812 */ /* 0x002fca00078ec0ff */
[----:B---3--:R-:W-:Y:S02]  /*0060*/  IMAD R5, R5, 0x10, R0 ;  /* 0x0000001005057824 */ /* 0x008fe400078e0200 */
[----:B------:R-:W-:Y:S02]  /*0070*/  IMAD.MOV.U32 R0, RZ, RZ, RZ ;  /* 0x000000ffff007224 */ /* 0x000fe400078e00ff */
[C---:B------:R-:W-:Y:S01]  /*0080*/  IMAD.SHL.U32 R7, R5.reuse, 0x4, RZ ;  /* 0x0000000405077824 */ /* 0x040fe200078e00ff */
[----:B------:R-:W-:-:S03]  /*0090*/  ISETP.GE.AND P0, PT, R5, 0x10, PT ;  /* 0x000000100500780c */ /* 0x000fc60003f06270 */
[----:B--2---:R-:W-:Y:S01]  /*00a0*/  IMAD.WIDE R2, R7, 0x4, R2 ;  /* 0x0000000407027825 */ /* 0x004fe200078e0202 */
[----:B------:R-:W-:-:S09]  /*00b0*/  CS2R R6, SRZ ;  /* 0x0000000000067805 */ /* 0x000fd2000001ff00 */
[----:B------:R-:W2:Y:S04]  /*00c0*/  @!P0 LDG.E.EL R0, desc[UR4][R2.64] ;  /* 0x0000000402008981 */ /* 0x000ea8000c2e1900 */
[----:B------:R-:W3:Y:S01]  /*00d0*/  @!P0 LDG.E.EL R7, desc[UR4][R2.64+0x4] ;  /* 0x0000040402078981 */ /* 0x000ee2000c2e1900 */
[----:B------:R-:W-:-:S03]  /*00e0*/  IMAD.MOV.U32 R4, RZ, RZ, RZ ;  /* 0x000000ffff047224 */ /* 0x000fc600078e00ff */
[----:B------:R-:W4:Y:S04]  /*00f0*/  @!P0 LDG.E.EL R6, desc[UR4][R2.64+0xc] ;  /* 0x00000c0402068981 */ /* 0x000f28000c2e1900 */
[----:B------:R1:W5:Y:S02]  /*0100*/  @!P0 LDG.E.EL R4, desc[UR4][R2.64+0x8] ;  /* 0x0000080402048981 */ /* 0x000364000c2e1900 */
[----:B-1----:R-:W1:Y:S02]  /*0110*/  LDC.64 R2, c[0x0][0x218] ;  /* 0x00008600ff027b82 */ /* 0x002e640000000a00 */
[----:B-1----:R-:W-:Y:S01]  /*0120*/  IMAD.WIDE R2, R5, 0x8, R2 ;  /* 0x0000000805027825 */ /* 0x002fe200078e0202 */
[----:B--2---:R-:W-:-:S04]  /*0130*/  FSETP.NAN.AND P0, PT, R0, R0, PT ;  /* 0x000000000000720b */ /* 0x004fc80003f08000 */
[CC--:B---3--:R-:W-:Y:S02]  /*0140*/  FSETP.NUM.AND P1, PT, R7.reuse, R7.reuse, P0 ;  /* 0x000000070700720b */ /* 0x0c8fe40000727000 */
[-C--:B------:R-:W-:Y:S02]  /*0150*/  FSETP.NAN.AND P2, PT, R7, R7.reuse, P0 ;  /* 0x000000070700720b */ /* 0x080fe40000748000 */
[CC--:B------:R-:W-:Y:S02]  /*0160*/  FSETP.GT.OR P0, PT, R0.reuse, R7.reuse, P1 ;  /* 0x000000070000720b */ /* 0x0c0fe40000f04400 */
[----:B------:R-:W-:-:S04]  /*0170*/  FSETP.EQ.OR P2, PT, R0, R7, P2 ;  /* 0x000000070000720b */ /* 0x000fc80001742400 */
[----:B------:R-:W-:-:S04]  /*0180*/  PLOP3.LUT P0, PT, P0, P2, PT, 0xa8, 0x0 ;  /* 0x000000000000781c */ /* 0x000fc80000705570 */
[----:B------:R-:W-:-:S04]  /*0190*/  FSEL R7, R0, R7, P0 ;  /* 0x0000000700077208 */ /* 0x000fc80000000000 */
[----:B------:R-:W-:-:S04]  /*01a0*/  FSETP.NAN.AND P1, PT, R7, R7, PT ;  /* 0x000000070700720b */ /* 0x000fc80003f28000 */
[CC--:B-----5:R-:W-:Y:S02]  /*01b0*/  FSETP.NUM.AND P2, PT, R4.reuse, R4.reuse, P1 ;  /* 0x000000040400720b */ /* 0x0e0fe40000f47000 */
[-C--:B------:R-:W-:Y:S02]  /*01c0*/  FSETP.NAN.AND P1, PT, R4, R4.reuse, P1 ;  /* 0x000000040400720b */ /* 0x080fe40000f28000 */
[CC--:B------:R-:W-:Y:S02]  /*01d0*/  FSETP.GT.OR P2, PT, R7.reuse, R4.reuse, P2 ;  /* 0x000000040700720b */ /* 0x0c0fe40001744400 */
[----:B------:R-:W-:-:S04]  /*01e0*/  FSETP.EQ.OR P1, PT, R7, R4, P1 ;  /* 0x000000040700720b */ /* 0x000fc80000f22400 */
[----:B------:R-:W-:Y:S02]  /*01f0*/  PLOP3.LUT P1, PT, P2, P1, PT, 0xa8, 0x0 ;  /* 0x000000000000781c */ /* 0x000fe40001723570 */
[----:B------:R-:W-:Y:S02]  /*0200*/  SEL R9, RZ, 0x1, P0 ;  /* 0x00000001ff097807 */ /* 0x000fe40000000000 */
[----:B------:R-:W-:Y:S02]  /*0210*/  FSEL R7, R7, R4, P1 ;  /* 0x0000000407077208 */ /* 0x000fe40000800000 */
[----:B------:R-:W-:Y:S02]  /*0220*/  SEL R9, R9, 0x2, P1 ;  /* 0x0000000209097807 */ /* 0x000fe40000800000 */
[----:B------:R-:W-:Y:S02]  /*0230*/  FSETP.NAN.AND P1, PT, R7, R7, PT ;  /* 0x000000070700720b */ /* 0x000fe40003f28000 */
[----:B------:R-:W-:-:S02]  /*0240*/  LOP3.LUT P0, RZ, R8, 0x10, RZ, 0xc0, !PT ;  /* 0x0000001008ff7812 */ /* 0x000fc4000780c0ff */
[-C--:B----4-:R-:W-:Y:S02]  /*0250*/  FSETP.NAN.AND P2, PT, R6, R6.reuse, PT ;  /* 0x000000060600720b */ /* 0x090fe40003f48000 */
[----:B------:R-:W-:Y:S02]  /*0260*/  SEL R4, R9, 0x3, P1 ;  /* 0x0000000309047807 */ /* 0x000fe40000800000 */
[----:B------:R-:W-:Y:S02]  /*0270*/  ISETP.LT.AND P0, PT, R5, 0x10, !P0 ;  /* 0x000000100500780c */ /* 0x000fe40004701270 */
[----:B------:R-:W-:Y:S02]  /*0280*/  FSETP.NEU.AND P3, PT, R7, R6, PT ;  /* 0x000000060700720b */ /* 0x000fe40003f6d000 */
[----:B------:R-:W-:-:S04]  /*0290*/  SEL R4, R4, 0x3, P2 ;  /* 0x0000000304047807 */ /* 0x000fc80001000000 */
[----:B------:R-:W-:Y:S02]  /*02a0*/  SEL R4, R9, R4, !P3 ;  /* 0x0000000409047207 */ /* 0x000fe40005800000 */
[----:B------:R-:W-:Y:S02]  /*02b0*/  FSETP.GT.AND P3, PT, R7, R6, PT ;  /* 0x000000060700720b */ /* 0x000fe40003f64000 */
[----:B------:R-:W-:-:S04]  /*02c0*/  @P1 SEL R4, R4, R9, P2 ;  /* 0x0000000904041207 */ /* 0x000fc80001000000 */
[----:B------:R-:W-:Y:S01]  /*02d0*/  SEL R4, R9, R4, P3 ;  /* 0x0000000409047207 */ /* 0x000fe20001800000 */
[----:B------:R-:W-:Y:S06]  /*02e0*/  @!P0 EXIT ;  /* 0x000000000000894d */ /* 0x000fec0003800000 */
[----:B------:R-:W-:-:S05]  /*02f0*/  IMAD.MOV.U32 R5, RZ, RZ, RZ ;  /* 0x000000ffff057224 */ /* 0x000fca00078e00ff */
[----:B------:R-:W-:Y:S01]  /*0300*/  STG.E.64 desc[UR4][R2.64], R4 ;  /* 0x0000000402007986 */ /* 0x000fe2000c101b04 */
[----:B------:R-:W-:Y:S05]  /*0310*/  EXIT ;  /* 0x000000000000794d */ /* 0x000fea0003800000 */
.L_x_0:
[----:B------:R-:W-:-:S00]  /*0320*/  BRA `(.L_x_0) ;  /* 0xfffffffc00fc7947 */ /* 0x000fc0000383ffff */
[----:B------:R-:W-:-:S00]  /*0330*/  NOP ;  /* 0x0000000000007918 */ /* 0x000fc00000000000 */
        /* <DEDUP_REMOVED lines=12> */
.L_x_1:


//--------------------- .nv.constant0.triton_poi_fused_max_0 --------------------------
	.section	.nv.constant0.triton_poi_fused_max_0,"a",@progbits
	.sectionflags	@""
	.align	4
.nv.constant0.triton_poi_fused_max_0:
	.zero		548
